	.headerflags	@"EF_CUDA_TEXMODE_UNIFIED EF_CUDA_64BIT_ADDRESS EF_CUDA_ACCELERATORS EF_CUDA_SM90 EF_CUDA_VIRTUAL_SM(EF_CUDA_SM90)"
	.elftype	@"ET_EXEC"


//--------------------- .nv.info                  --------------------------
	.section	.nv.info,"",@"SHT_CUDA_INFO"
	.align	4


	//----- nvinfo : EIATTR_REGCOUNT
	.align		4
        /*0000*/ 	.byte	0x04, 0x2f
        /*0002*/ 	.short	(.L_1 - .L_0)
	.align		4
.L_0:
        /*0004*/ 	.word	index@(triton_poi_fused_clone_3)
        /*0008*/ 	.word	0x00000016


	//----- nvinfo : EIATTR_MIN_STACK_SIZE
	.align		4
.L_1:
        /*000c*/ 	.byte	0x04, 0x12
        /*000e*/ 	.short	(.L_3 - .L_2)
	.align		4
.L_2:
        /*0010*/ 	.word	index@(triton_poi_fused_clone_3)
        /*0014*/ 	.word	0x00000000


	//----- nvinfo : EIATTR_FRAME_SIZE
	.align		4
.L_3:
        /*0018*/ 	.byte	0x04, 0x11
        /*001a*/ 	.short	(.L_5 - .L_4)
	.align		4
.L_4:
        /*001c*/ 	.word	index@(triton_poi_fused_clone_3)
        /*0020*/ 	.word	0x00000000


	//----- nvinfo : EIATTR_MIN_STACK_SIZE
	.align		4
.L_5:
        /*0024*/ 	.byte	0x04, 0x12
        /*0026*/ 	.short	(.L_7 - .L_6)
	.align		4
.L_6:
        /*0028*/ 	.word	index@(triton_poi_fused_clone_3)
        /*002c*/ 	.word	0x00000000
.L_7:


//--------------------- .nv.info.triton_poi_fused_clone_3 --------------------------
	.section	.nv.info.triton_poi_fused_clone_3,"",@"SHT_CUDA_INFO"
	.sectionflags	@""
	.align	4


	//----- nvinfo : EIATTR_CUDA_API_VERSION
	.align		4
        /*0000*/ 	.byte	0x04, 0x37
        /*0002*/ 	.short	(.L_9 - .L_8)
.L_8:
        /*0004*/ 	.word	0x0000007c


	//----- nvinfo : EIATTR_KPARAM_INFO
	.align		4
.L_9:
        /*0008*/ 	.byte	0x04, 0x17
        /*000a*/ 	.short	(.L_11 - .L_10)
.L_10:
        /*000c*/ 	.word	0x00000000
        /*0010*/ 	.short	0x0005
        /*0012*/ 	.short	0x0020
        /*0014*/ 	.byte	0x00, 0xf4, 0x21, 0x00


	//----- nvinfo : EIATTR_KPARAM_INFO
	.align		4
.L_11:
        /*0018*/ 	.byte	0x04, 0x17
        /*001a*/ 	.short	(.L_13 - .L_12)
.L_12:
        /*001c*/ 	.word	0x00000000
        /*0020*/ 	.short	0x0004
        /*0022*/ 	.short	0x0018
        /*0024*/ 	.byte	0x00, 0xf0, 0x11, 0x00


	//----- nvinfo : EIATTR_KPARAM_INFO
	.align		4
.L_13:
        /*0028*/ 	.byte	0x04, 0x17
        /*002a*/ 	.short	(.L_15 - .L_14)
.L_14:
        /*002c*/ 	.word	0x00000000
        /*0030*/ 	.short	0x0003
        /*0032*/ 	.short	0x0014
        /*0034*/ 	.byte	0x00, 0xf0, 0x11, 0x00


	//----- nvinfo : EIATTR_KPARAM_INFO
	.align		4
.L_15:
        /*0038*/ 	.byte	0x04, 0x17
        /*003a*/ 	.short	(.L_17 - .L_16)
.L_16:
        /*003c*/ 	.word	0x00000000
        /*0040*/ 	.short	0x0002
        /*0042*/ 	.short	0x0010
        /*0044*/ 	.byte	0x00, 0xf0, 0x11, 0x00


	//----- nvinfo : EIATTR_KPARAM_INFO
	.align		4
.L_17:
        /*0048*/ 	.byte	0x04, 0x17
        /*004a*/ 	.short	(.L_19 - .L_18)
.L_18:
        /*004c*/ 	.word	0x00000000
        /*0050*/ 	.short	0x0001
        /*0052*/ 	.short	0x0008
        /*0054*/ 	.byte	0x00, 0xf4, 0x21, 0x00


	//----- nvinfo : EIATTR_KPARAM_INFO
	.align		4
.L_19:
        /*0058*/ 	.byte	0x04, 0x17
        /*005a*/ 	.short	(.L_21 - .L_20)
.L_20:
        /*005c*/ 	.word	0x00000000
        /*0060*/ 	.short	0x0000
        /*0062*/ 	.short	0x0000
        /*0064*/ 	.byte	0x00, 0xf4, 0x21, 0x00


	//----- nvinfo : EIATTR_SPARSE_MMA_MASK
	.align		4
.L_21:
        /*0068*/ 	.byte	0x03, 0x50
        /*006a*/ 	.short	0x0000


	//----- nvinfo : EIATTR_MAXREG_COUNT
	.align		4
        /*006c*/ 	.byte	0x03, 0x1b
        /*006e*/ 	.short	0x00ff


	//----- nvinfo : EIATTR_EXIT_INSTR_OFFSETS
	.align		4
        /*0070*/ 	.byte	0x04, 0x1c
        /*0072*/ 	.short	(.L_23 - .L_22)


	//   ....[0]....
.L_22:
        /*0074*/ 	.word	0x00000690


	//----- nvinfo : EIATTR_REQNTID
	.align		4
.L_23:
        /*0078*/ 	.byte	0x04, 0x10
        /*007a*/ 	.short	(.L_25 - .L_24)
.L_24:
        /*007c*/ 	.word	0x00000040
        /*0080*/ 	.word	0x00000001
        /*0084*/ 	.word	0x00000001


	//----- nvinfo : EIATTR_CBANK_PARAM_SIZE
	.align		4
.L_25:
        /*0088*/ 	.byte	0x03, 0x19
        /*008a*/ 	.short	0x0028


	//----- nvinfo : EIATTR_PARAM_CBANK
	.align		4
        /*008c*/ 	.byte	0x04, 0x0a
        /*008e*/ 	.short	(.L_27 - .L_26)
	.align		4
.L_26:
        /*0090*/ 	.word	index@(.nv.constant0.triton_poi_fused_clone_3)
        /*0094*/ 	.short	0x0210
        /*0096*/ 	.short	0x0028


	//----- nvinfo : EIATTR_SW_WAR
	.align		4
.L_27:
        /*0098*/ 	.byte	0x04, 0x36
        /*009a*/ 	.short	(.L_29 - .L_28)
.L_28:
        /*009c*/ 	.word	0x00000008
.L_29:


//--------------------- .nv.callgraph             --------------------------
	.section	.nv.callgraph,"",@"SHT_CUDA_CALLGRAPH"
	.align	4
	.sectionentsize	8
	.align		4
        /*0000*/ 	.word	0x00000000
	.align		4
        /*0004*/ 	.word	0xffffffff
	.align		4
        /*0008*/ 	.word	0x00000000
	.align		4
        /*000c*/ 	.word	0xfffffffe
	.align		4
        /*0010*/ 	.word	0x00000000
	.align		4
        /*0014*/ 	.word	0xfffffffd
	.align		4
        /*0018*/ 	.word	0x00000000
	.align		4
        /*001c*/ 	.word	0xfffffffc


//--------------------- .text.triton_poi_fused_clone_3 --------------------------
	.section	.text.triton_poi_fused_clone_3,"ax",@progbits
	.align	128
        .global         triton_poi_fused_clone_3
        .type           triton_poi_fused_clone_3,@function
        .size           triton_poi_fused_clone_3,(.L_x_1 - triton_poi_fused_clone_3)
        .other          triton_poi_fused_clone_3,@"STO_CUDA_ENTRY STV_DEFAULT"
triton_poi_fused_clone_3:
.text.triton_poi_fused_clone_3:
[----:B------:R-:W-:Y:S08]  /*0000*/  LDC R1, c[0x0][0x28] ;  /* 0x00000a00ff017b82 */ /* 0x000ff00000000800 */
[----:B------:R-:W1:Y:S01]  /*0010*/  LDC R6, c[0x0][0x220] ;  /* 0x00008800ff067b82 */ /* 0x000e620000000800 */
[----:B------:R-:W2:Y:S01]  /*0020*/  S2R R0, SR_TID.X ;  /* 0x0000000000007919 */ /* 0x000ea20000002100 */
[----:B------:R-:W-:Y:S01]  /*0030*/  ULDC.64 UR4, c[0x0][0x208] ;  /* 0x0000820000047ab9 */ /* 0x000fe20000000a00 */
[----:B------:R-:W3:Y:S05]  /*0040*/  S2R R5, SR_CTAID.X ;  /* 0x0000000000057919 */ /* 0x000eea0000002500 */
[----:B------:R-:W4:Y:S01]  /*0050*/  LDC R7, c[0x0][0x224] ;  /* 0x00008900ff077b82 */ /* 0x000f220000000800 */
[----:B-1----:R-:W-:-:S04]  /*0060*/  IABS R9, R6 ;  /* 0x0000000600097213 */ /* 0x002fc80000000000 */
[----:B------:R-:W1:Y:S01]  /*0070*/  I2F.RP R4, R9 ;  /* 0x0000000900047306 */ /* 0x000e620000209400 */
[----:B----4-:R-:W-:Y:S01]  /*0080*/  IABS R8, R7 ;  /* 0x0000000700087213 */ /* 0x010fe20000000000 */
[----:B--2---:R-:W-:-:S06]  /*0090*/  IMAD.SHL.U32 R0, R0, 0x8, RZ ;  /* 0x0000000800007824 */ /* 0x004fcc00078e00ff */
[----:B------:R-:W2:Y:S01]  /*00a0*/  I2F.RP R10, R8 ;  /* 0x00000008000a7306 */ /* 0x000ea20000209400 */
[----:B---3--:R-:W-:Y:S02]  /*00b0*/  SHF.R.S32.HI R11, RZ, 0x15, R5 ;  /* 0x00000015ff0b7819 */ /* 0x008fe40000011405 */
[----:B------:R-:W-:Y:S02]  /*00c0*/  LOP3.LUT R0, R0, 0x1f8, RZ, 0xc0, !PT ;  /* 0x000001f800007812 */ /* 0x000fe400078ec0ff */
[----:B------:R-:W-:-:S03]  /*00d0*/  SGXT R11, R11, 0x1 ;  /* 0x000000010b0b781a */ /* 0x000fc60000000200 */
[----:B-1----:R-:W1:Y:S01]  /*00e0*/  MUFU.RCP R4, R4 ;  /* 0x0000000400047308 */ /* 0x002e620000001000 */
[----:B------:R-:W-:-:S05]  /*00f0*/  IMAD R0, R5, 0x400, R0 ;  /* 0x0000040005007824 */ /* 0x000fca00078e0200 */
[----:B------:R-:W-:Y:S02]  /*0100*/  IADD3 R12, R0, 0x200, RZ ;  /* 0x00000200000c7810 */ /* 0x000fe40007ffe0ff */
[----:B--2---:R-:W2:Y:S01]  /*0110*/  MUFU.RCP R10, R10 ;  /* 0x0000000a000a7308 */ /* 0x004ea20000001000 */
[----:B------:R-:W-:Y:S02]  /*0120*/  IABS R18, R0 ;  /* 0x0000000000127213 */ /* 0x000fe40000000000 */
[-C--:B------:R-:W-:Y:S02]  /*0130*/  LEA.HI R13, R11, R12.reuse, RZ, 0x7 ;  /* 0x0000000c0b0d7211 */ /* 0x080fe400078f38ff */
[----:B------:R-:W-:Y:S01]  /*0140*/  IABS R19, R12 ;  /* 0x0000000c00137213 */ /* 0x000fe20000000000 */
[----:B-1----:R-:W-:Y:S01]  /*0150*/  VIADD R2, R4, 0xffffffe ;  /* 0x0ffffffe04027836 */ /* 0x002fe20000000000 */
[----:B------:R-:W-:Y:S02]  /*0160*/  SHF.R.S32.HI R13, RZ, 0x7, R13 ;  /* 0x00000007ff0d7819 */ /* 0x000fe4000001140d */
[----:B------:R-:W-:Y:S01]  /*0170*/  LOP3.LUT R12, R12, R7, RZ, 0x3c, !PT ;  /* 0x000000070c0c7212 */ /* 0x000fe200078e3cff */
[----:B------:R-:W1:Y:S01]  /*0180*/  F2I.FTZ.U32.TRUNC.NTZ R3, R2 ;  /* 0x0000000200037305 */ /* 0x000e62000021f000 */
[----:B------:R-:W-:-:S02]  /*0190*/  IABS R4, R13 ;  /* 0x0000000d00047213 */ /* 0x000fc40000000000 */
[----:B------:R-:W-:Y:S01]  /*01a0*/  ISETP.GE.AND P2, PT, R13, RZ, PT ;  /* 0x000000ff0d00720c */ /* 0x000fe20003f46270 */
[----:B--2---:R-:W-:Y:S01]  /*01b0*/  VIADD R5, R10, 0xffffffe ;  /* 0x0ffffffe0a057836 */ /* 0x004fe20000000000 */
[----:B------:R-:W-:-:S04]  /*01c0*/  LEA.HI R10, R11, R0, RZ, 0x7 ;  /* 0x000000000b0a7211 */ /* 0x000fc800078f38ff */
[----:B------:R-:W-:Y:S01]  /*01d0*/  SHF.R.S32.HI R11, RZ, 0x7, R10 ;  /* 0x00000007ff0b7819 */ /* 0x000fe2000001140a */
[----:B------:R-:W2:Y:S03]  /*01e0*/  F2I.FTZ.U32.TRUNC.NTZ R5, R5 ;  /* 0x0000000500057305 */ /* 0x000ea6000021f000 */
[----:B------:R-:W-:Y:S01]  /*01f0*/  IABS R14, R11 ;  /* 0x0000000b000e7213 */ /* 0x000fe20000000000 */
[----:B-1----:R-:W-:Y:S01]  /*0200*/  IMAD.MOV R2, RZ, RZ, -R3 ;  /* 0x000000ffff027224 */ /* 0x002fe200078e0a03 */
[----:B------:R-:W-:-:S03]  /*0210*/  ISETP.GE.AND P6, PT, R11, RZ, PT ;  /* 0x000000ff0b00720c */ /* 0x000fc60003fc6270 */
[----:B------:R-:W-:Y:S02]  /*0220*/  IMAD R15, R2, R9, RZ ;  /* 0x00000009020f7224 */ /* 0x000fe400078e02ff */
[----:B------:R-:W-:-:S04]  /*0230*/  IMAD.MOV.U32 R2, RZ, RZ, RZ ;  /* 0x000000ffff027224 */ /* 0x000fc800078e00ff */
[----:B------:R-:W-:Y:S01]  /*0240*/  IMAD.HI.U32 R2, R3, R15, R2 ;  /* 0x0000000f03027227 */ /* 0x000fe200078e0002 */
[----:B------:R-:W-:-:S03]  /*0250*/  MOV R15, R4 ;  /* 0x00000004000f7202 */ /* 0x000fc60000000f00 */
[----:B--2---:R-:W-:Y:S02]  /*0260*/  IMAD.MOV R17, RZ, RZ, -R5 ;  /* 0x000000ffff117224 */ /* 0x004fe400078e0a05 */
[----:B------:R-:W-:-:S04]  /*0270*/  IMAD.HI.U32 R3, R2, R14, RZ ;  /* 0x0000000e02037227 */ /* 0x000fc800078e00ff */
[----:B------:R-:W-:-:S04]  /*0280*/  IMAD.HI.U32 R2, R2, R15, RZ ;  /* 0x0000000f02027227 */ /* 0x000fc800078e00ff */
[----:B------:R-:W-:Y:S02]  /*0290*/  IMAD R17, R17, R8, RZ ;  /* 0x0000000811117224 */ /* 0x000fe400078e02ff */
[----:B------:R-:W-:Y:S02]  /*02a0*/  IMAD.MOV.U32 R4, RZ, RZ, RZ ;  /* 0x000000ffff047224 */ /* 0x000fe400078e00ff */
[----:B------:R-:W-:Y:S02]  /*02b0*/  IMAD.MOV R3, RZ, RZ, -R3 ;  /* 0x000000ffff037224 */ /* 0x000fe400078e0a03 */
[----:B------:R-:W-:Y:S02]  /*02c0*/  IMAD.MOV R16, RZ, RZ, -R2 ;  /* 0x000000ffff107224 */ /* 0x000fe400078e0a02 */
[----:B------:R-:W-:Y:S01]  /*02d0*/  IMAD.HI.U32 R4, R5, R17, R4 ;  /* 0x0000001105047227 */ /* 0x000fe200078e0004 */
[----:B------:R-:W-:-:S03]  /*02e0*/  MOV R17, R18 ;  /* 0x0000001200117202 */ /* 0x000fc60000000f00 */
[C---:B------:R-:W-:Y:S02]  /*02f0*/  IMAD R2, R9.reuse, R3, R14 ;  /* 0x0000000309027224 */ /* 0x040fe400078e020e */
[C---:B------:R-:W-:Y:S02]  /*0300*/  IMAD R14, R9.reuse, R16, R15 ;  /* 0x00000010090e7224 */ /* 0x040fe400078e020f */
[C---:B------:R-:W-:Y:S01]  /*0310*/  IMAD.HI.U32 R5, R4.reuse, R17, RZ ;  /* 0x0000001104057227 */ /* 0x040fe200078e00ff */
[C---:B------:R-:W-:Y:S02]  /*0320*/  ISETP.GT.U32.AND P0, PT, R9.reuse, R2, PT ;  /* 0x000000020900720c */ /* 0x040fe40003f04070 */
[----:B------:R-:W-:Y:S01]  /*0330*/  ISETP.GT.U32.AND P1, PT, R9, R14, PT ;  /* 0x0000000e0900720c */ /* 0x000fe20003f24070 */
[----:B------:R-:W-:-:S04]  /*0340*/  IMAD.HI.U32 R4, R4, R19, RZ ;  /* 0x0000001304047227 */ /* 0x000fc800078e00ff */
[----:B------:R-:W-:Y:S02]  /*0350*/  IMAD.MOV R15, RZ, RZ, -R4 ;  /* 0x000000ffff0f7224 */ /* 0x000fe400078e0a04 */
[----:B------:R-:W-:Y:S02]  /*0360*/  IMAD.MOV R3, RZ, RZ, -R5 ;  /* 0x000000ffff037224 */ /* 0x000fe400078e0a05 */
[C---:B------:R-:W-:Y:S02]  /*0370*/  IMAD R15, R8.reuse, R15, R19 ;  /* 0x0000000f080f7224 */ /* 0x040fe400078e0213 */
[----:B------:R-:W-:Y:S02]  /*0380*/  IMAD R3, R8, R3, R17 ;  /* 0x0000000308037224 */ /* 0x000fe400078e0211 */
[----:B------:R-:W-:Y:S01]  /*0390*/  @!P0 IMAD.IADD R2, R2, 0x1, -R9 ;  /* 0x0000000102028824 */ /* 0x000fe200078e0a09 */
[----:B------:R-:W-:Y:S02]  /*03a0*/  @!P1 IADD3 R14, R14, -R9, RZ ;  /* 0x800000090e0e9210 */ /* 0x000fe40007ffe0ff */
[----:B------:R-:W-:-:S02]  /*03b0*/  ISETP.GT.U32.AND P0, PT, R8, R15, PT ;  /* 0x0000000f0800720c */ /* 0x000fc40003f04070 */
[----:B------:R-:W-:Y:S02]  /*03c0*/  ISETP.GT.U32.AND P1, PT, R8, R3, PT ;  /* 0x000000030800720c */ /* 0x000fe40003f24070 */
[C---:B------:R-:W-:Y:S02]  /*03d0*/  ISETP.GT.U32.AND P4, PT, R9.reuse, R14, PT ;  /* 0x0000000e0900720c */ /* 0x040fe40003f84070 */
[----:B------:R-:W-:-:S07]  /*03e0*/  ISETP.GT.U32.AND P3, PT, R9, R2, PT ;  /* 0x000000020900720c */ /* 0x000fce0003f64070 */
[--C-:B------:R-:W-:Y:S02]  /*03f0*/  @!P0 IMAD.IADD R15, R15, 0x1, -R8.reuse ;  /* 0x000000010f0f8824 */ /* 0x100fe400078e0a08 */
[----:B------:R-:W-:Y:S01]  /*0400*/  @!P1 IMAD.IADD R3, R3, 0x1, -R8 ;  /* 0x0000000103039824 */ /* 0x000fe200078e0a08 */
[----:B------:R-:W-:Y:S01]  /*0410*/  @!P1 IADD3 R5, R5, 0x1, RZ ;  /* 0x0000000105059810 */ /* 0x000fe20007ffe0ff */
[----:B------:R-:W-:Y:S01]  /*0420*/  @!P0 VIADD R4, R4, 0x1 ;  /* 0x0000000104048836 */ /* 0x000fe20000000000 */
[----:B------:R-:W-:Y:S01]  /*0430*/  @!P4 IADD3 R14, R14, -R9, RZ ;  /* 0x800000090e0ec210 */ /* 0x000fe20007ffe0ff */
[----:B------:R-:W-:Y:S01]  /*0440*/  @!P3 IMAD.IADD R2, R2, 0x1, -R9 ;  /* 0x000000010202b824 */ /* 0x000fe200078e0a09 */
[-C--:B------:R-:W-:Y:S02]  /*0450*/  ISETP.GE.U32.AND P4, PT, R15, R8.reuse, PT ;  /* 0x000000080f00720c */ /* 0x080fe40003f86070 */
[----:B------:R-:W-:Y:S01]  /*0460*/  ISETP.GE.U32.AND P3, PT, R3, R8, PT ;  /* 0x000000080300720c */ /* 0x000fe20003f66070 */
[----:B------:R-:W-:Y:S01]  /*0470*/  IMAD.MOV.U32 R8, RZ, RZ, R2 ;  /* 0x000000ffff087224 */ /* 0x000fe200078e0002 */
[----:B------:R-:W-:Y:S01]  /*0480*/  LOP3.LUT R3, R0, R7, RZ, 0x3c, !PT ;  /* 0x0000000700037212 */ /* 0x000fe200078e3cff */
[----:B------:R-:W-:Y:S01]  /*0490*/  @!P2 IMAD.MOV R14, RZ, RZ, -R14 ;  /* 0x000000ffff0ea224 */ /* 0x000fe200078e0a0e */
[----:B------:R-:W-:Y:S01]  /*04a0*/  ISETP.NE.AND P2, PT, R6, RZ, PT ;  /* 0x000000ff0600720c */ /* 0x000fe20003f45270 */
[----:B------:R-:W-:Y:S01]  /*04b0*/  @!P6 IMAD.MOV R8, RZ, RZ, -R8 ;  /* 0x000000ffff08e224 */ /* 0x000fe200078e0a08 */
[----:B------:R-:W-:-:S02]  /*04c0*/  ISETP.GE.AND P5, PT, R3, RZ, PT ;  /* 0x000000ff0300720c */ /* 0x000fc40003fa6270 */
[----:B------:R-:W-:Y:S01]  /*04d0*/  ISETP.GE.AND P6, PT, R12, RZ, PT ;  /* 0x000000ff0c00720c */ /* 0x000fe20003fc6270 */
[----:B------:R-:W1:Y:S01]  /*04e0*/  LDC.64 R2, c[0x0][0x210] ;  /* 0x00008400ff027b82 */ /* 0x000e620000000a00 */
[----:B------:R-:W-:Y:S01]  /*04f0*/  LOP3.LUT R9, RZ, R6, RZ, 0x33, !PT ;  /* 0x00000006ff097212 */ /* 0x000fe200078e33ff */
[----:B------:R-:W-:Y:S01]  /*0500*/  @P4 VIADD R4, R4, 0x1 ;  /* 0x0000000104044836 */ /* 0x000fe20000000000 */
[----:B------:R-:W-:Y:S01]  /*0510*/  ISETP.NE.AND P0, PT, R7, RZ, PT ;  /* 0x000000ff0700720c */ /* 0x000fe20003f05270 */
[----:B------:R-:W-:Y:S01]  /*0520*/  @P3 VIADD R5, R5, 0x1 ;  /* 0x0000000105053836 */ /* 0x000fe20000000000 */
[C---:B------:R-:W-:Y:S02]  /*0530*/  SEL R6, R9.reuse, R8, !P2 ;  /* 0x0000000809067207 */ /* 0x040fe40005000000 */
[----:B------:R-:W-:Y:S02]  /*0540*/  SEL R14, R9, R14, !P2 ;  /* 0x0000000e090e7207 */ /* 0x000fe40005000000 */
[----:B------:R-:W-:Y:S01]  /*0550*/  LOP3.LUT R9, R10, 0xffffff80, RZ, 0xc0, !PT ;  /* 0xffffff800a097812 */ /* 0x000fe200078ec0ff */
[----:B------:R-:W-:Y:S01]  /*0560*/  @!P5 IMAD.MOV R5, RZ, RZ, -R5 ;  /* 0x000000ffff05d224 */ /* 0x000fe200078e0a05 */
[----:B------:R-:W-:-:S02]  /*0570*/  MOV R11, R4 ;  /* 0x00000004000b7202 */ /* 0x000fc40000000f00 */
[----:B------:R-:W-:Y:S01]  /*0580*/  LOP3.LUT R4, RZ, R7, RZ, 0x33, !PT ;  /* 0x00000007ff047212 */ /* 0x000fe200078e33ff */
[----:B------:R-:W-:Y:S01]  /*0590*/  IMAD.IADD R9, R0, 0x1, -R9 ;  /* 0x0000000100097824 */ /* 0x000fe200078e0a09 */
[----:B------:R-:W-:Y:S02]  /*05a0*/  @!P6 IADD3 R11, -R11, RZ, RZ ;  /* 0x000000ff0b0be210 */ /* 0x000fe40007ffe1ff */
[----:B------:R-:W-:Y:S01]  /*05b0*/  SEL R5, R4, R5, !P0 ;  /* 0x0000000504057207 */ /* 0x000fe20004000000 */
[--C-:B------:R-:W-:Y:S01]  /*05c0*/  IMAD R6, R6, 0x400, R9.reuse ;  /* 0x0000040006067824 */ /* 0x100fe200078e0209 */
[----:B------:R-:W-:Y:S01]  /*05d0*/  SEL R4, R4, R11, !P0 ;  /* 0x0000000b04047207 */ /* 0x000fe20004000000 */
[----:B------:R-:W-:-:S03]  /*05e0*/  IMAD R9, R14, 0x400, R9 ;  /* 0x000004000e097824 */ /* 0x000fc600078e0209 */
[----:B------:R-:W-:Y:S01]  /*05f0*/  LEA R5, R5, R6, 0x7 ;  /* 0x0000000605057211 */ /* 0x000fe200078e38ff */
[----:B------:R-:W-:Y:S01]  /*0600*/  IMAD R9, R4, 0x80, R9 ;  /* 0x0000008004097824 */ /* 0x000fe200078e0209 */
[----:B------:R-:W2:Y:S03]  /*0610*/  LDC.64 R6, c[0x0][0x218] ;  /* 0x00008600ff067b82 */ /* 0x000ea60000000a00 */
[----:B-1----:R-:W-:-:S04]  /*0620*/  IMAD.WIDE R4, R5, 0x2, R2 ;  /* 0x0000000205047825 */ /* 0x002fc800078e0202 */
[----:B------:R-:W-:Y:S02]  /*0630*/  IMAD.WIDE R2, R9, 0x2, R2 ;  /* 0x0000000209027825 */ /* 0x000fe400078e0202 */
[----:B------:R-:W3:Y:S04]  /*0640*/  LDG.E.EL.128 R8, desc[UR4][R4.64] ;  /* 0x0000000404087981 */ /* 0x000ee8000c2e1d00 */
[----:B------:R-:W4:Y:S01]  /*0650*/  LDG.E.EL.128 R12, desc[UR4][R2.64] ;  /* 0x00000004020c7981 */ /* 0x000f22000c2e1d00 */
[----:B--2---:R-:W-:-:S05]  /*0660*/  IMAD.WIDE R6, R0, 0x2, R6 ;  /* 0x0000000200067825 */ /* 0x004fca00078e0206 */
[----:B---3--:R-:W-:Y:S04]  /*0670*/  STG.E.128 desc[UR4][R6.64], R8 ;  /* 0x0000000806007986 */ /* 0x008fe8000c101d04 */
[----:B----4-:R-:W-:Y:S01]  /*0680*/  STG.E.128 desc[UR4][R6.64+0x400], R12 ;  /* 0x0004000c06007986 */ /* 0x010fe2000c101d04 */
[----:B------:R-:W-:Y:S05]  /*0690*/  EXIT ;  /* 0x000000000000794d */ /* 0x000fea0003800000 */
.L_x_0:
[----:B------:R-:W-:-:S00]  /*06a0*/  BRA `(.L_x_0) ;  /* 0xfffffffc00fc7947 */ /* 0x000fc0000383ffff */
[----:B------:R-:W-:-:S00]  /*06b0*/  NOP ;  /* 0x0000000000007918 */ /* 0x000fc00000000000 */
        /* <DEDUP_REMOVED lines=12> */
.L_x_1:


//--------------------- .nv.constant0.triton_poi_fused_clone_3 --------------------------
	.section	.nv.constant0.triton_poi_fused_clone_3,"a",@progbits
	.sectionflags	@""
	.align	4
.nv.constant0.triton_poi_fused_clone_3:
	.zero		568
